//
// Generated by NVIDIA NVVM Compiler
//
// Compiler Build ID: CL-36424714
// Cuda compilation tools, release 13.0, V13.0.88
// Based on NVVM 20.0.0
//

.version 9.0
.target sm_100
.address_size 64

	// .globl	dynamicReverse
// s has been demoted

.visible .entry dynamicReverse(
	.param .u64 .ptr .align 1 dynamicReverse_param_0,
	.param .u64 .ptr .align 1 dynamicReverse_param_1
)
{
	.reg .b32 	%r<12>;
	.reg .b64 	%rd<7>;
	// demoted variable
	.shared .align 4 .b8 s[256];
	ld.param.u64 	%rd1, [dynamicReverse_param_0];
	ld.param.u64 	%rd2, [dynamicReverse_param_1];
	cvta.to.global.u64 	%rd3, %rd1;
	cvta.to.global.u64 	%rd4, %rd2;
	ld.global.u32 	%r1, [%rd4];
	mov.u32 	%r2, %tid.x;
	not.b32 	%r3, %r2;
	add.s32 	%r4, %r1, %r3;
	mul.wide.u32 	%rd5, %r2, 4;
	add.s64 	%rd6, %rd3, %rd5;
	ld.global.u32 	%r5, [%rd6];
	shl.b32 	%r6, %r2, 2;
	mov.u32 	%r7, s;
	add.s32 	%r8, %r7, %r6;
	st.shared.u32 	[%r8], %r5;
	bar.sync 	0;
	shl.b32 	%r9, %r4, 2;
	add.s32 	%r10, %r7, %r9;
	ld.shared.u32 	%r11, [%r10];
	st.global.u32 	[%rd6], %r11;
	ret;

}


// ===== COMPILED SASS (sm_100) =====

	.target	sm_100

	.elftype	@"ET_EXEC"


//--------------------- .note.nv.tkinfo           --------------------------
	.section	.note.nv.tkinfo,"",@"SHT_NOTE"
	.sectionflags	@"SHF_NOTE_NV_TKINFO"
	.tkinfo
        /*0018*/ 	.word	0x00000002
        /*0030*/ 	.string	""
        /*0030*/ 	.string	"ptxas"
        /*0030*/ 	.string	"Cuda compilation tools, release 13.0, V13.0.88"
        /*0030*/ 	.string	"Build cuda_13.0.r13.0/compiler.36424714_0"
        /*0030*/ 	.string	"-arch sm_100 -m 64 "



//--------------------- .note.nv.cuinfo           --------------------------
	.section	.note.nv.cuinfo,"",@"SHT_NOTE"
	.sectionflags	@"SHF_NOTE_NV_CUINFO"
        /*0018*/ 	.short	0x0002
        /*001a*/ 	.short	0x0064
        /*001c*/ 	.short	0x0082
	.zero		2


//--------------------- .nv.info                  --------------------------
	.section	.nv.info,"",@"SHT_CUDA_INFO"
	.align	4


	//----- nvinfo : EIATTR_REGCOUNT
	.align		4
        /*0000*/ 	.byte	0x04, 0x2f
        /*0002*/ 	.short	(.L_1 - .L_0)
	.align		4
.L_0:
        /*0004*/ 	.word	index@(dynamicReverse)
        /*0008*/ 	.word	0x0000000c


	//----- nvinfo : EIATTR_FRAME_SIZE
	.align		4
.L_1:
        /*000c*/ 	.byte	0x04, 0x11
        /*000e*/ 	.short	(.L_3 - .L_2)
	.align		4
.L_2:
        /*0010*/ 	.word	index@(dynamicReverse)
        /*0014*/ 	.word	0x00000000


	//----- nvinfo : EIATTR_MIN_STACK_SIZE
	.align		4
.L_3:
        /*0018*/ 	.byte	0x04, 0x12
        /*001a*/ 	.short	(.L_5 - .L_4)
	.align		4
.L_4:
        /*001c*/ 	.word	index@(dynamicReverse)
        /*0020*/ 	.word	0x00000000
.L_5:


//--------------------- .nv.compat                --------------------------
	.section	.nv.compat,"",@"SHT_CUDA_COMPAT_INFO"
	.align	4
        /*0000*/ 	.byte	0x02, 0x09, 0x00, 0x00, 0x02, 0x02, 0x01, 0x00, 0x02, 0x05, 0x05, 0x00, 0x03, 0x07, 0x01, 0x01
        /*0010*/ 	.byte	0x02, 0x03, 0x00, 0x00, 0x02, 0x06, 0x01, 0x00, 0x04, 0x0b, 0x08, 0x00, 0x09, 0x00, 0x00, 0x00
        /*0020*/ 	.byte	0x00, 0x00, 0x00, 0x00


//--------------------- .nv.info.dynamicReverse   --------------------------
	.section	.nv.info.dynamicReverse,"",@"SHT_CUDA_INFO"
	.sectionflags	@""
	.align	4


	//----- nvinfo : EIATTR_CUDA_API_VERSION
	.align		4
        /*0000*/ 	.byte	0x04, 0x37
        /*0002*/ 	.short	(.L_7 - .L_6)
.L_6:
        /*0004*/ 	.word	0x00000082


	//----- nvinfo : EIATTR_KPARAM_INFO
	.align		4
.L_7:
        /*0008*/ 	.byte	0x04, 0x17
        /*000a*/ 	.short	(.L_9 - .L_8)
.L_8:
        /*000c*/ 	.word	0x00000000
        /*0010*/ 	.short	0x0001
        /*0012*/ 	.short	0x0008
        /*0014*/ 	.byte	0x00, 0xf5, 0x21, 0x00


	//----- nvinfo : EIATTR_KPARAM_INFO
	.align		4
.L_9:
        /*0018*/ 	.byte	0x04, 0x17
        /*001a*/ 	.short	(.L_11 - .L_10)
.L_10:
        /*001c*/ 	.word	0x00000000
        /*0020*/ 	.short	0x0000
        /*0022*/ 	.short	0x0000
        /*0024*/ 	.byte	0x00, 0xf5, 0x21, 0x00


	//----- nvinfo : EIATTR_SPARSE_MMA_MASK
	.align		4
.L_11:
        /*0028*/ 	.byte	0x03, 0x50
        /*002a*/ 	.short	0x0000


	//----- nvinfo : EIATTR_MAXREG_COUNT
	.align		4
        /*002c*/ 	.byte	0x03, 0x1b
        /*002e*/ 	.short	0x00ff


	//----- nvinfo : EIATTR_NUM_BARRIERS
	.align		4
        /*0030*/ 	.byte	0x02, 0x4c
        /*0032*/ 	.byte	0x01
	.zero		1


	//----- nvinfo : EIATTR_MERCURY_ISA_VERSION
	.align		4
        /*0034*/ 	.byte	0x03, 0x5f
        /*0036*/ 	.short	0x0101


	//----- nvinfo : EIATTR_VRC_CTA_INIT_COUNT
	.align		4
        /*0038*/ 	.byte	0x02, 0x4a
	.zero		1
	.zero		1


	//----- nvinfo : EIATTR_EXIT_INSTR_OFFSETS
	.align		4
        /*003c*/ 	.byte	0x04, 0x1c
        /*003e*/ 	.short	(.L_13 - .L_12)


	//   ....[0]....
.L_12:
        /*0040*/ 	.word	0x00000130


	//----- nvinfo : EIATTR_CBANK_PARAM_SIZE
	.align		4
.L_13:
        /*0044*/ 	.byte	0x03, 0x19
        /*0046*/ 	.short	0x0010


	//----- nvinfo : EIATTR_PARAM_CBANK
	.align		4
        /*0048*/ 	.byte	0x04, 0x0a
        /*004a*/ 	.short	(.L_15 - .L_14)
	.align		4
.L_14:
        /*004c*/ 	.word	index@(.nv.constant0.dynamicReverse)
        /*0050*/ 	.short	0x0380
        /*0052*/ 	.short	0x0010


	//----- nvinfo : EIATTR_SW_WAR
	.align		4
.L_15:
        /*0054*/ 	.byte	0x04, 0x36
        /*0056*/ 	.short	(.L_17 - .L_16)
.L_16:
        /*0058*/ 	.word	0x00000008
.L_17:


//--------------------- .nv.callgraph             --------------------------
	.section	.nv.callgraph,"",@"SHT_CUDA_CALLGRAPH"
	.align	4
	.sectionentsize	8
	.align		4
        /*0000*/ 	.word	0x00000000
	.align		4
        /*0004*/ 	.word	0xffffffff
	.align		4
        /*0008*/ 	.word	0x00000000
	.align		4
        /*000c*/ 	.word	0xfffffffe
	.align		4
        /*0010*/ 	.word	0x00000000
	.align		4
        /*0014*/ 	.word	0xfffffffd
	.align		4
        /*0018*/ 	.word	0x00000000
	.align		4
        /*001c*/ 	.word	0xfffffffc


//--------------------- .text.dynamicReverse      --------------------------
	.section	.text.dynamicReverse,"ax",@progbits
	.align	128
        .global         dynamicReverse
        .type           dynamicReverse,@function
        .size           dynamicReverse,(.L_x_1 - dynamicReverse)
        .other          dynamicReverse,@"STO_CUDA_ENTRY STV_DEFAULT"
dynamicReverse:
.text.dynamicReverse:
[----:B------:R-:W-:Y:S01]  /*0000*/  LDC R1, c[0x0][0x37c] ;  /* 0x0000df00ff017b82 */ /* 0x000fe20000000800 */
[----:B------:R-:W0:Y:S07]  /*0010*/  S2R R9, SR_TID.X ;  /* 0x0000000000097919 */ /* 0x000e2e0000002100 */
[----:B------:R-:W0:Y:S01]  /*0020*/  LDC.64 R4, c[0x0][0x380] ;  /* 0x0000e000ff047b82 */ /* 0x000e220000000a00 */
[----:B------:R-:W1:Y:S07]  /*0030*/  LDCU.64 UR6, c[0x0][0x358] ;  /* 0x00006b00ff0677ac */ /* 0x000e6e0008000a00 */
[----:B------:R-:W1:Y:S01]  /*0040*/  LDC.64 R2, c[0x0][0x388] ;  /* 0x0000e200ff027b82 */ /* 0x000e620000000a00 */
[----:B0-----:R-:W-:Y:S01]  /*0050*/  IMAD.WIDE.U32 R4, R9, 0x4, R4 ;  /* 0x0000000409047825 */ /* 0x001fe200078e0004 */
[----:B-1----:R-:W2:Y:S04]  /*0060*/  LDG.E R2, desc[UR6][R2.64] ;  /* 0x0000000602027981 */ /* 0x002ea8000c1e1900 */
[----:B------:R-:W3:Y:S02]  /*0070*/  LDG.E R0, desc[UR6][R4.64] ;  /* 0x0000000604007981 */ /* 0x000ee4000c1e1900 */
[----:B------:R-:W0:Y:S01]  /*0080*/  S2UR UR5, SR_CgaCtaId ;  /* 0x00000000000579c3 */ /* 0x000e220000008800 */
[----:B------:R-:W-:Y:S01]  /*0090*/  UMOV UR4, 0x400 ;  /* 0x0000040000047882 */ /* 0x000fe20000000000 */
[----:B------:R-:W-:Y:S01]  /*00a0*/  LOP3.LUT R7, RZ, R9, RZ, 0x33, !PT ;  /* 0x00000009ff077212 */ /* 0x000fe200078e33ff */
[----:B0-----:R-:W-:-:S06]  /*00b0*/  ULEA UR4, UR5, UR4, 0x18 ;  /* 0x0000000405047291 */ /* 0x001fcc000f8ec0ff */
[----:B------:R-:W-:Y:S01]  /*00c0*/  LEA R9, R9, UR4, 0x2 ;  /* 0x0000000409097c11 */ /* 0x000fe2000f8e10ff */
[----:B--2---:R-:W-:-:S04]  /*00d0*/  IMAD.IADD R7, R2, 0x1, R7 ;  /* 0x0000000102077824 */ /* 0x004fc800078e0207 */
[----:B---3--:R-:W-:Y:S01]  /*00e0*/  STS [R9], R0 ;  /* 0x0000000009007388 */ /* 0x008fe20000000800 */
[----:B------:R-:W-:Y:S01]  /*00f0*/  LEA R7, R7, UR4, 0x2 ;  /* 0x0000000407077c11 */ /* 0x000fe2000f8e10ff */
[----:B------:R-:W-:Y:S06]  /*0100*/  BAR.SYNC.DEFER_BLOCKING 0x0 ;  /* 0x0000000000007b1d */ /* 0x000fec0000010000 */
[----:B------:R-:W0:Y:S04]  /*0110*/  LDS R7, [R7] ;  /* 0x0000000007077984 */ /* 0x000e280000000800 */
[----:B0-----:R-:W-:Y:S01]  /*0120*/  STG.E desc[UR6][R4.64], R7 ;  /* 0x0000000704007986 */ /* 0x001fe2000c101906 */
[----:B------:R-:W-:Y:S05]  /*0130*/  EXIT ;  /* 0x000000000000794d */ /* 0x000fea0003800000 */
.L_x_0:
[----:B------:R-:W-:-:S00]  /*0140*/  BRA `(.L_x_0) ;  /* 0xfffffffc00fc7947 */ /* 0x000fc0000383ffff */
[----:B------:R-:W-:-:S00]  /*0150*/  NOP ;  /* 0x0000000000007918 */ /* 0x000fc00000000000 */
        /* <DEDUP_REMOVED lines=10> */
.L_x_1:


//--------------------- .nv.shared.dynamicReverse --------------------------
	.section	.nv.shared.dynamicReverse,"aw",@nobits
	.sectionflags	@""
	.align	4
.nv.shared.dynamicReverse:
	.zero		1280


//--------------------- .nv.shared.reserved.0     --------------------------
	.section	.nv.shared.reserved.0,"aw",@nobits
	.weak		__nv_reservedSMEM_offset_0_alias
	.size		__nv_reservedSMEM_offset_0_alias, 0, 64
	.other		__nv_reservedSMEM_offset_0_alias,@"STO_CUDA_RESERVED_SHARED STV_DEFAULT"
__nv_reservedSMEM_offset_0_alias:
	.zero		0
	.zero		64


//--------------------- .nv.constant0.dynamicReverse --------------------------
	.section	.nv.constant0.dynamicReverse,"a",@progbits
	.sectionflags	@""
	.align	4
.nv.constant0.dynamicReverse:
	.zero		912


//--------------------- SYMBOLS --------------------------

	.type		.nv.reservedSmem.offset0,@object
	.size		.nv.reservedSmem.offset0,0x4
	.type		.nv.reservedSmem.cap,@object
	.size		.nv.reservedSmem.cap,0x4
